//
// Generated by NVIDIA NVVM Compiler
//
// Compiler Build ID: CL-36424714
// Cuda compilation tools, release 13.0, V13.0.88
// Based on NVVM 20.0.0
//

.version 9.0
.target sm_100
.address_size 64

	// .globl	_Z9transposePfS_Piiiii

.visible .entry _Z9transposePfS_Piiiii(
	.param .u64 .ptr .align 1 _Z9transposePfS_Piiiii_param_0,
	.param .u64 .ptr .align 1 _Z9transposePfS_Piiiii_param_1,
	.param .u64 .ptr .align 1 _Z9transposePfS_Piiiii_param_2,
	.param .u32 _Z9transposePfS_Piiiii_param_3,
	.param .u32 _Z9transposePfS_Piiiii_param_4,
	.param .u32 _Z9transposePfS_Piiiii_param_5,
	.param .u32 _Z9transposePfS_Piiiii_param_6
)
{
	.reg .b32 	%r<15>;
	.reg .b32 	%f<2>;
	.reg .b64 	%rd<7>;

	ld.param.u64 	%rd1, [_Z9transposePfS_Piiiii_param_0];
	ld.param.u64 	%rd2, [_Z9transposePfS_Piiiii_param_2];
	cvta.to.global.u64 	%rd3, %rd1;
	cvta.to.global.u64 	%rd4, %rd2;
	mov.u32 	%r1, %ctaid.x;
	mov.u32 	%r2, %ntid.x;
	mov.u32 	%r3, %tid.x;
	mad.lo.s32 	%r4, %r1, %r2, %r3;
	mov.u32 	%r5, %ctaid.y;
	mov.u32 	%r6, %ntid.y;
	mov.u32 	%r7, %tid.y;
	mad.lo.s32 	%r8, %r5, %r6, %r7;
	ld.global.u32 	%r9, [%rd4];
	ld.global.u32 	%r10, [%rd4+4];
	mul.lo.s32 	%r11, %r9, %r8;
	mad.lo.s32 	%r12, %r11, %r10, %r4;
	ld.global.u32 	%r13, [%rd4+12];
	rem.s32 	%r14, %r12, %r13;
	cvt.rn.f32.s32 	%f1, %r14;
	mul.wide.s32 	%rd5, %r12, 4;
	add.s64 	%rd6, %rd3, %rd5;
	st.global.f32 	[%rd6], %f1;
	ret;

}


// ===== COMPILED SASS (sm_100) =====

	.target	sm_100

	.elftype	@"ET_EXEC"


//--------------------- .note.nv.tkinfo           --------------------------
	.section	.note.nv.tkinfo,"",@"SHT_NOTE"
	.sectionflags	@"SHF_NOTE_NV_TKINFO"
	.tkinfo
        /*0018*/ 	.word	0x00000002
        /*0030*/ 	.string	""
        /*0030*/ 	.string	"ptxas"
        /*0030*/ 	.string	"Cuda compilation tools, release 13.0, V13.0.88"
        /*0030*/ 	.string	"Build cuda_13.0.r13.0/compiler.36424714_0"
        /*0030*/ 	.string	"-arch sm_100 -m 64 "



//--------------------- .note.nv.cuinfo           --------------------------
	.section	.note.nv.cuinfo,"",@"SHT_NOTE"
	.sectionflags	@"SHF_NOTE_NV_CUINFO"
        /*0018*/ 	.short	0x0002
        /*001a*/ 	.short	0x0064
        /*001c*/ 	.short	0x0082
	.zero		2


//--------------------- .nv.info                  --------------------------
	.section	.nv.info,"",@"SHT_CUDA_INFO"
	.align	4


	//----- nvinfo : EIATTR_REGCOUNT
	.align		4
        /*0000*/ 	.byte	0x04, 0x2f
        /*0002*/ 	.short	(.L_1 - .L_0)
	.align		4
.L_0:
        /*0004*/ 	.word	index@(_Z9transposePfS_Piiiii)
        /*0008*/ 	.word	0x0000000e


	//----- nvinfo : EIATTR_FRAME_SIZE
	.align		4
.L_1:
        /*000c*/ 	.byte	0x04, 0x11
        /*000e*/ 	.short	(.L_3 - .L_2)
	.align		4
.L_2:
        /*0010*/ 	.word	index@(_Z9transposePfS_Piiiii)
        /*0014*/ 	.word	0x00000000


	//----- nvinfo : EIATTR_MIN_STACK_SIZE
	.align		4
.L_3:
        /*0018*/ 	.byte	0x04, 0x12
        /*001a*/ 	.short	(.L_5 - .L_4)
	.align		4
.L_4:
        /*001c*/ 	.word	index@(_Z9transposePfS_Piiiii)
        /*0020*/ 	.word	0x00000000
.L_5:


//--------------------- .nv.compat                --------------------------
	.section	.nv.compat,"",@"SHT_CUDA_COMPAT_INFO"
	.align	4
        /*0000*/ 	.byte	0x02, 0x09, 0x00, 0x00, 0x02, 0x02, 0x01, 0x00, 0x02, 0x05, 0x05, 0x00, 0x03, 0x07, 0x01, 0x01
        /*0010*/ 	.byte	0x02, 0x03, 0x00, 0x00, 0x02, 0x06, 0x01, 0x00, 0x04, 0x0b, 0x08, 0x00, 0x09, 0x00, 0x00, 0x00
        /*0020*/ 	.byte	0x00, 0x00, 0x00, 0x00


//--------------------- .nv.info._Z9transposePfS_Piiiii --------------------------
	.section	.nv.info._Z9transposePfS_Piiiii,"",@"SHT_CUDA_INFO"
	.sectionflags	@""
	.align	4


	//----- nvinfo : EIATTR_CUDA_API_VERSION
	.align		4
        /*0000*/ 	.byte	0x04, 0x37
        /*0002*/ 	.short	(.L_7 - .L_6)
.L_6:
        /*0004*/ 	.word	0x00000082


	//----- nvinfo : EIATTR_KPARAM_INFO
	.align		4
.L_7:
        /*0008*/ 	.byte	0x04, 0x17
        /*000a*/ 	.short	(.L_9 - .L_8)
.L_8:
        /*000c*/ 	.word	0x00000000
        /*0010*/ 	.short	0x0006
        /*0012*/ 	.short	0x0024
        /*0014*/ 	.byte	0x00, 0xf0, 0x11, 0x00


	//----- nvinfo : EIATTR_KPARAM_INFO
	.align		4
.L_9:
        /*0018*/ 	.byte	0x04, 0x17
        /*001a*/ 	.short	(.L_11 - .L_10)
.L_10:
        /*001c*/ 	.word	0x00000000
        /*0020*/ 	.short	0x0005
        /*0022*/ 	.short	0x0020
        /*0024*/ 	.byte	0x00, 0xf0, 0x11, 0x00


	//----- nvinfo : EIATTR_KPARAM_INFO
	.align		4
.L_11:
        /*0028*/ 	.byte	0x04, 0x17
        /*002a*/ 	.short	(.L_13 - .L_12)
.L_12:
        /*002c*/ 	.word	0x00000000
        /*0030*/ 	.short	0x0004
        /*0032*/ 	.short	0x001c
        /*0034*/ 	.byte	0x00, 0xf0, 0x11, 0x00


	//----- nvinfo : EIATTR_KPARAM_INFO
	.align		4
.L_13:
        /*0038*/ 	.byte	0x04, 0x17
        /*003a*/ 	.short	(.L_15 - .L_14)
.L_14:
        /*003c*/ 	.word	0x00000000
        /*0040*/ 	.short	0x0003
        /*0042*/ 	.short	0x0018
        /*0044*/ 	.byte	0x00, 0xf0, 0x11, 0x00


	//----- nvinfo : EIATTR_KPARAM_INFO
	.align		4
.L_15:
        /*0048*/ 	.byte	0x04, 0x17
        /*004a*/ 	.short	(.L_17 - .L_16)
.L_16:
        /*004c*/ 	.word	0x00000000
        /*0050*/ 	.short	0x0002
        /*0052*/ 	.short	0x0010
        /*0054*/ 	.byte	0x00, 0xf5, 0x21, 0x00


	//----- nvinfo : EIATTR_KPARAM_INFO
	.align		4
.L_17:
        /*0058*/ 	.byte	0x04, 0x17
        /*005a*/ 	.short	(.L_19 - .L_18)
.L_18:
        /*005c*/ 	.word	0x00000000
        /*0060*/ 	.short	0x0001
        /*0062*/ 	.short	0x0008
        /*0064*/ 	.byte	0x00, 0xf5, 0x21, 0x00


	//----- nvinfo : EIATTR_KPARAM_INFO
	.align		4
.L_19:
        /*0068*/ 	.byte	0x04, 0x17
        /*006a*/ 	.short	(.L_21 - .L_20)
.L_20:
        /*006c*/ 	.word	0x00000000
        /*0070*/ 	.short	0x0000
        /*0072*/ 	.short	0x0000
        /*0074*/ 	.byte	0x00, 0xf5, 0x21, 0x00


	//----- nvinfo : EIATTR_SPARSE_MMA_MASK
	.align		4
.L_21:
        /*0078*/ 	.byte	0x03, 0x50
        /*007a*/ 	.short	0x0000


	//----- nvinfo : EIATTR_MAXREG_COUNT
	.align		4
        /*007c*/ 	.byte	0x03, 0x1b
        /*007e*/ 	.short	0x00ff


	//----- nvinfo : EIATTR_MERCURY_ISA_VERSION
	.align		4
        /*0080*/ 	.byte	0x03, 0x5f
        /*0082*/ 	.short	0x0101


	//----- nvinfo : EIATTR_VRC_CTA_INIT_COUNT
	.align		4
        /*0084*/ 	.byte	0x02, 0x4a
	.zero		1
	.zero		1


	//----- nvinfo : EIATTR_EXIT_INSTR_OFFSETS
	.align		4
        /*0088*/ 	.byte	0x04, 0x1c
        /*008a*/ 	.short	(.L_23 - .L_22)


	//   ....[0]....
.L_22:
        /*008c*/ 	.word	0x000002d0


	//----- nvinfo : EIATTR_CBANK_PARAM_SIZE
	.align		4
.L_23:
        /*0090*/ 	.byte	0x03, 0x19
        /*0092*/ 	.short	0x0028


	//----- nvinfo : EIATTR_PARAM_CBANK
	.align		4
        /*0094*/ 	.byte	0x04, 0x0a
        /*0096*/ 	.short	(.L_25 - .L_24)
	.align		4
.L_24:
        /*0098*/ 	.word	index@(.nv.constant0._Z9transposePfS_Piiiii)
        /*009c*/ 	.short	0x0380
        /*009e*/ 	.short	0x0028


	//----- nvinfo : EIATTR_SW_WAR
	.align		4
.L_25:
        /*00a0*/ 	.byte	0x04, 0x36
        /*00a2*/ 	.short	(.L_27 - .L_26)
.L_26:
        /*00a4*/ 	.word	0x00000008
.L_27:


//--------------------- .nv.callgraph             --------------------------
	.section	.nv.callgraph,"",@"SHT_CUDA_CALLGRAPH"
	.align	4
	.sectionentsize	8
	.align		4
        /*0000*/ 	.word	0x00000000
	.align		4
        /*0004*/ 	.word	0xffffffff
	.align		4
        /*0008*/ 	.word	0x00000000
	.align		4
        /*000c*/ 	.word	0xfffffffe
	.align		4
        /*0010*/ 	.word	0x00000000
	.align		4
        /*0014*/ 	.word	0xfffffffd
	.align		4
        /*0018*/ 	.word	0x00000000
	.align		4
        /*001c*/ 	.word	0xfffffffc


//--------------------- .text._Z9transposePfS_Piiiii --------------------------
	.section	.text._Z9transposePfS_Piiiii,"ax",@progbits
	.align	128
        .global         _Z9transposePfS_Piiiii
        .type           _Z9transposePfS_Piiiii,@function
        .size           _Z9transposePfS_Piiiii,(.L_x_1 - _Z9transposePfS_Piiiii)
        .other          _Z9transposePfS_Piiiii,@"STO_CUDA_ENTRY STV_DEFAULT"
_Z9transposePfS_Piiiii:
.text._Z9transposePfS_Piiiii:
[----:B------:R-:W-:Y:S08]  /*0000*/  LDC R1, c[0x0][0x37c] ;  /* 0x0000df00ff017b82 */ /* 0x000ff00000000800 */
[----:B------:R-:W0:Y:S01]  /*0010*/  LDC.64 R2, c[0x0][0x390] ;  /* 0x0000e400ff027b82 */ /* 0x000e220000000a00 */
[----:B------:R-:W0:Y:S02]  /*0020*/  LDCU.64 UR4, c[0x0][0x358] ;  /* 0x00006b00ff0477ac */ /* 0x000e240008000a00 */
[----:B0-----:R-:W2:Y:S04]  /*0030*/  LDG.E R10, desc[UR4][R2.64+0xc] ;  /* 0x00000c04020a7981 */ /* 0x001ea8000c1e1900 */
[----:B------:R-:W3:Y:S04]  /*0040*/  LDG.E R5, desc[UR4][R2.64] ;  /* 0x0000000402057981 */ /* 0x000ee8000c1e1900 */
[----:B------:R0:W4:Y:S01]  /*0050*/  LDG.E R7, desc[UR4][R2.64+0x4] ;  /* 0x0000040402077981 */ /* 0x000122000c1e1900 */
[----:B------:R-:W0:Y:S01]  /*0060*/  LDC R8, c[0x0][0x360] ;  /* 0x0000d800ff087b82 */ /* 0x000e220000000800 */
[----:B------:R-:W1:Y:S01]  /*0070*/  S2R R11, SR_TID.Y ;  /* 0x00000000000b7919 */ /* 0x000e620000002200 */
[----:B------:R-:W0:Y:S06]  /*0080*/  S2R R9, SR_TID.X ;  /* 0x0000000000097919 */ /* 0x000e2c0000002100 */
[----:B------:R-:W1:Y:S08]  /*0090*/  S2UR UR7, SR_CTAID.Y ;  /* 0x00000000000779c3 */ /* 0x000e700000002600 */
[----:B------:R-:W1:Y:S08]  /*00a0*/  LDC R4, c[0x0][0x364] ;  /* 0x0000d900ff047b82 */ /* 0x000e700000000800 */
[----:B------:R-:W0:Y:S01]  /*00b0*/  S2UR UR6, SR_CTAID.X ;  /* 0x00000000000679c3 */ /* 0x000e220000002500 */
[----:B-1----:R-:W-:-:S02]  /*00c0*/  IMAD R4, R4, UR7, R11 ;  /* 0x0000000704047c24 */ /* 0x002fc4000f8e020b */
[----:B0-----:R-:W-:Y:S01]  /*00d0*/  IMAD R2, R8, UR6, R9 ;  /* 0x0000000608027c24 */ /* 0x001fe2000f8e0209 */
[----:B--2---:R-:W-:-:S04]  /*00e0*/  IABS R0, R10 ;  /* 0x0000000a00007213 */ /* 0x004fc80000000000 */
[----:B------:R-:W0:Y:S01]  /*00f0*/  I2F.RP R6, R0 ;  /* 0x0000000000067306 */ /* 0x000e220000209400 */
[----:B---3--:R-:W-:-:S04]  /*0100*/  IMAD R4, R4, R5, RZ ;  /* 0x0000000504047224 */ /* 0x008fc800078e02ff */
[----:B----4-:R-:W-:Y:S01]  /*0110*/  IMAD R7, R7, R4, R2 ;  /* 0x0000000407077224 */ /* 0x010fe200078e0202 */
[----:B------:R-:W-:-:S04]  /*0120*/  IABS R2, R10 ;  /* 0x0000000a00027213 */ /* 0x000fc80000000000 */
[----:B------:R-:W-:Y:S02]  /*0130*/  IABS R4, R7 ;  /* 0x0000000700047213 */ /* 0x000fe40000000000 */
[----:B------:R-:W-:Y:S01]  /*0140*/  ISETP.GE.AND P2, PT, R7, RZ, PT ;  /* 0x000000ff0700720c */ /* 0x000fe20003f46270 */
[----:B0-----:R-:W0:Y:S02]  /*0150*/  MUFU.RCP R6, R6 ;  /* 0x0000000600067308 */ /* 0x001e240000001000 */
[----:B0-----:R-:W-:-:S06]  /*0160*/  VIADD R3, R6, 0xffffffe ;  /* 0x0ffffffe06037836 */ /* 0x001fcc0000000000 */
[----:B------:R-:W0:Y:S02]  /*0170*/  F2I.FTZ.U32.TRUNC.NTZ R3, R3 ;  /* 0x0000000300037305 */ /* 0x000e24000021f000 */
[----:B0-----:R-:W-:-:S05]  /*0180*/  IMAD.MOV R6, RZ, RZ, -R3 ;  /* 0x000000ffff067224 */ /* 0x001fca00078e0a03 */
[----:B------:R-:W-:Y:S01]  /*0190*/  MOV R5, R6 ;  /* 0x0000000600057202 */ /* 0x000fe20000000f00 */
[----:B------:R-:W-:Y:S02]  /*01a0*/  IMAD.MOV R6, RZ, RZ, -R2 ;  /* 0x000000ffff067224 */ /* 0x000fe400078e0a02 */
[----:B------:R-:W-:Y:S02]  /*01b0*/  HFMA2 R2, -RZ, RZ, 0, 0 ;  /* 0x00000000ff027431 */ /* 0x000fe400000001ff */
[----:B------:R-:W-:-:S04]  /*01c0*/  IMAD R5, R5, R0, RZ ;  /* 0x0000000005057224 */ /* 0x000fc800078e02ff */
[----:B------:R-:W-:Y:S01]  /*01d0*/  IMAD.HI.U32 R2, R3, R5, R2 ;  /* 0x0000000503027227 */ /* 0x000fe200078e0002 */
[----:B------:R-:W-:-:S03]  /*01e0*/  MOV R3, R6 ;  /* 0x0000000600037202 */ /* 0x000fc60000000f00 */
[----:B------:R-:W-:-:S04]  /*01f0*/  IMAD.MOV.U32 R5, RZ, RZ, R4 ;  /* 0x000000ffff057224 */ /* 0x000fc800078e0004 */
[----:B------:R-:W-:-:S04]  /*0200*/  IMAD.HI.U32 R2, R2, R5, RZ ;  /* 0x0000000502027227 */ /* 0x000fc800078e00ff */
[----:B------:R-:W-:Y:S02]  /*0210*/  IMAD R5, R2, R3, R5 ;  /* 0x0000000302057224 */ /* 0x000fe400078e0205 */
[----:B------:R-:W0:Y:S03]  /*0220*/  LDC.64 R2, c[0x0][0x380] ;  /* 0x0000e000ff027b82 */ /* 0x000e260000000a00 */
[----:B------:R-:W-:-:S13]  /*0230*/  ISETP.GT.U32.AND P0, PT, R0, R5, PT ;  /* 0x000000050000720c */ /* 0x000fda0003f04070 */
[----:B------:R-:W-:Y:S01]  /*0240*/  @!P0 IMAD.IADD R5, R5, 0x1, -R0 ;  /* 0x0000000105058824 */ /* 0x000fe200078e0a00 */
[----:B------:R-:W-:-:S04]  /*0250*/  ISETP.NE.AND P0, PT, R10, RZ, PT ;  /* 0x000000ff0a00720c */ /* 0x000fc80003f05270 */
[----:B------:R-:W-:Y:S01]  /*0260*/  ISETP.GT.U32.AND P1, PT, R0, R5, PT ;  /* 0x000000050000720c */ /* 0x000fe20003f24070 */
[----:B0-----:R-:W-:-:S12]  /*0270*/  IMAD.WIDE R2, R7, 0x4, R2 ;  /* 0x0000000407027825 */ /* 0x001fd800078e0202 */
[----:B------:R-:W-:-:S04]  /*0280*/  @!P1 IADD3 R5, PT, PT, R5, -R0, RZ ;  /* 0x8000000005059210 */ /* 0x000fc80007ffe0ff */
[----:B------:R-:W-:Y:S02]  /*0290*/  @!P2 IADD3 R5, PT, PT, -R5, RZ, RZ ;  /* 0x000000ff0505a210 */ /* 0x000fe40007ffe1ff */
[----:B------:R-:W-:-:S04]  /*02a0*/  @!P0 LOP3.LUT R5, RZ, R10, RZ, 0x33, !PT ;  /* 0x0000000aff058212 */ /* 0x000fc800078e33ff */
[----:B------:R-:W-:-:S05]  /*02b0*/  I2FP.F32.S32 R5, R5 ;  /* 0x0000000500057245 */ /* 0x000fca0000201400 */
[----:B------:R-:W-:Y:S01]  /*02c0*/  STG.E desc[UR4][R2.64], R5 ;  /* 0x0000000502007986 */ /* 0x000fe2000c101904 */
[----:B------:R-:W-:Y:S05]  /*02d0*/  EXIT ;  /* 0x000000000000794d */ /* 0x000fea0003800000 */
.L_x_0:
[----:B------:R-:W-:-:S00]  /*02e0*/  BRA `(.L_x_0) ;  /* 0xfffffffc00fc7947 */ /* 0x000fc0000383ffff */
[----:B------:R-:W-:-:S00]  /*02f0*/  NOP ;  /* 0x0000000000007918 */ /* 0x000fc00000000000 */
        /* <DEDUP_REMOVED lines=8> */
.L_x_1:


//--------------------- .nv.shared.reserved.0     --------------------------
	.section	.nv.shared.reserved.0,"aw",@nobits
	.weak		__nv_reservedSMEM_offset_0_alias
	.size		__nv_reservedSMEM_offset_0_alias, 0, 64
	.other		__nv_reservedSMEM_offset_0_alias,@"STO_CUDA_RESERVED_SHARED STV_DEFAULT"
__nv_reservedSMEM_offset_0_alias:
	.zero		0
	.zero		64


//--------------------- .nv.constant0._Z9transposePfS_Piiiii --------------------------
	.section	.nv.constant0._Z9transposePfS_Piiiii,"a",@progbits
	.sectionflags	@""
	.align	4
.nv.constant0._Z9transposePfS_Piiiii:
	.zero		936


//--------------------- SYMBOLS --------------------------

	.type		.nv.reservedSmem.offset0,@object
	.size		.nv.reservedSmem.offset0,0x4
